//
// Generated by NVIDIA NVVM Compiler
//
// Compiler Build ID: CL-36424714
// Cuda compilation tools, release 13.0, V13.0.88
// Based on NVVM 20.0.0
//

.version 9.0
.target sm_100
.address_size 64

	// .globl	_Z19pairwiseProduct_optPfS_S_i
// _ZZ19pairwiseProduct_optPfS_S_iE8shared_A has been demoted
// _ZZ19pairwiseProduct_optPfS_S_iE8shared_B has been demoted

.visible .entry _Z19pairwiseProduct_optPfS_S_i(
	.param .u64 .ptr .align 1 _Z19pairwiseProduct_optPfS_S_i_param_0,
	.param .u64 .ptr .align 1 _Z19pairwiseProduct_optPfS_S_i_param_1,
	.param .u64 .ptr .align 1 _Z19pairwiseProduct_optPfS_S_i_param_2,
	.param .u32 _Z19pairwiseProduct_optPfS_S_i_param_3
)
{
	.reg .pred 	%p<3>;
	.reg .b32 	%r<11>;
	.reg .b32 	%f<6>;
	.reg .b64 	%rd<12>;
	// demoted variable
	.shared .align 4 .b8 _ZZ19pairwiseProduct_optPfS_S_iE8shared_A[1024];
	// demoted variable
	.shared .align 4 .b8 _ZZ19pairwiseProduct_optPfS_S_iE8shared_B[1024];
	ld.param.u64 	%rd1, [_Z19pairwiseProduct_optPfS_S_i_param_0];
	ld.param.u64 	%rd2, [_Z19pairwiseProduct_optPfS_S_i_param_1];
	ld.param.u64 	%rd3, [_Z19pairwiseProduct_optPfS_S_i_param_2];
	ld.param.u32 	%r4, [_Z19pairwiseProduct_optPfS_S_i_param_3];
	mov.u32 	%r5, %ctaid.x;
	mov.u32 	%r6, %ntid.x;
	mov.u32 	%r7, %tid.x;
	mad.lo.s32 	%r1, %r5, %r6, %r7;
	setp.ge.s32 	%p1, %r1, %r4;
	shl.b32 	%r8, %r7, 2;
	mov.u32 	%r9, _ZZ19pairwiseProduct_optPfS_S_iE8shared_A;
	add.s32 	%r2, %r9, %r8;
	mov.u32 	%r10, _ZZ19pairwiseProduct_optPfS_S_iE8shared_B;
	add.s32 	%r3, %r10, %r8;
	@%p1 bra 	$L__BB0_2;
	cvta.to.global.u64 	%rd4, %rd1;
	cvta.to.global.u64 	%rd5, %rd2;
	mul.wide.s32 	%rd6, %r1, 4;
	add.s64 	%rd7, %rd4, %rd6;
	ld.global.f32 	%f1, [%rd7];
	st.shared.f32 	[%r2], %f1;
	add.s64 	%rd8, %rd5, %rd6;
	ld.global.f32 	%f2, [%rd8];
	st.shared.f32 	[%r3], %f2;
$L__BB0_2:
	setp.ge.s32 	%p2, %r1, %r4;
	bar.sync 	0;
	@%p2 bra 	$L__BB0_4;
	ld.shared.f32 	%f3, [%r2];
	ld.shared.f32 	%f4, [%r3];
	mul.f32 	%f5, %f3, %f4;
	cvta.to.global.u64 	%rd9, %rd3;
	mul.wide.s32 	%rd10, %r1, 4;
	add.s64 	%rd11, %rd9, %rd10;
	st.global.f32 	[%rd11], %f5;
$L__BB0_4:
	ret;

}


// ===== COMPILED SASS (sm_100) =====

	.target	sm_100

	.elftype	@"ET_EXEC"


//--------------------- .note.nv.tkinfo           --------------------------
	.section	.note.nv.tkinfo,"",@"SHT_NOTE"
	.sectionflags	@"SHF_NOTE_NV_TKINFO"
	.tkinfo
        /*0018*/ 	.word	0x00000002
        /*0030*/ 	.string	""
        /*0030*/ 	.string	"ptxas"
        /*0030*/ 	.string	"Cuda compilation tools, release 13.0, V13.0.88"
        /*0030*/ 	.string	"Build cuda_13.0.r13.0/compiler.36424714_0"
        /*0030*/ 	.string	"-arch sm_100 -m 64 "



//--------------------- .note.nv.cuinfo           --------------------------
	.section	.note.nv.cuinfo,"",@"SHT_NOTE"
	.sectionflags	@"SHF_NOTE_NV_CUINFO"
        /*0018*/ 	.short	0x0002
        /*001a*/ 	.short	0x0064
        /*001c*/ 	.short	0x0082
	.zero		2


//--------------------- .nv.info                  --------------------------
	.section	.nv.info,"",@"SHT_CUDA_INFO"
	.align	4


	//----- nvinfo : EIATTR_REGCOUNT
	.align		4
        /*0000*/ 	.byte	0x04, 0x2f
        /*0002*/ 	.short	(.L_1 - .L_0)
	.align		4
.L_0:
        /*0004*/ 	.word	index@(_Z19pairwiseProduct_optPfS_S_i)
        /*0008*/ 	.word	0x0000000a


	//----- nvinfo : EIATTR_FRAME_SIZE
	.align		4
.L_1:
        /*000c*/ 	.byte	0x04, 0x11
        /*000e*/ 	.short	(.L_3 - .L_2)
	.align		4
.L_2:
        /*0010*/ 	.word	index@(_Z19pairwiseProduct_optPfS_S_i)
        /*0014*/ 	.word	0x00000000


	//----- nvinfo : EIATTR_MIN_STACK_SIZE
	.align		4
.L_3:
        /*0018*/ 	.byte	0x04, 0x12
        /*001a*/ 	.short	(.L_5 - .L_4)
	.align		4
.L_4:
        /*001c*/ 	.word	index@(_Z19pairwiseProduct_optPfS_S_i)
        /*0020*/ 	.word	0x00000000
.L_5:


//--------------------- .nv.compat                --------------------------
	.section	.nv.compat,"",@"SHT_CUDA_COMPAT_INFO"
	.align	4
        /*0000*/ 	.byte	0x02, 0x09, 0x00, 0x00, 0x02, 0x02, 0x01, 0x00, 0x02, 0x05, 0x05, 0x00, 0x03, 0x07, 0x01, 0x01
        /*0010*/ 	.byte	0x02, 0x03, 0x00, 0x00, 0x02, 0x06, 0x01, 0x00, 0x04, 0x0b, 0x08, 0x00, 0x09, 0x00, 0x00, 0x00
        /*0020*/ 	.byte	0x00, 0x00, 0x00, 0x00


//--------------------- .nv.info._Z19pairwiseProduct_optPfS_S_i --------------------------
	.section	.nv.info._Z19pairwiseProduct_optPfS_S_i,"",@"SHT_CUDA_INFO"
	.sectionflags	@""
	.align	4


	//----- nvinfo : EIATTR_CUDA_API_VERSION
	.align		4
        /*0000*/ 	.byte	0x04, 0x37
        /*0002*/ 	.short	(.L_7 - .L_6)
.L_6:
        /*0004*/ 	.word	0x00000082


	//----- nvinfo : EIATTR_KPARAM_INFO
	.align		4
.L_7:
        /*0008*/ 	.byte	0x04, 0x17
        /*000a*/ 	.short	(.L_9 - .L_8)
.L_8:
        /*000c*/ 	.word	0x00000000
        /*0010*/ 	.short	0x0003
        /*0012*/ 	.short	0x0018
        /*0014*/ 	.byte	0x00, 0xf0, 0x11, 0x00


	//----- nvinfo : EIATTR_KPARAM_INFO
	.align		4
.L_9:
        /*0018*/ 	.byte	0x04, 0x17
        /*001a*/ 	.short	(.L_11 - .L_10)
.L_10:
        /*001c*/ 	.word	0x00000000
        /*0020*/ 	.short	0x0002
        /*0022*/ 	.short	0x0010
        /*0024*/ 	.byte	0x00, 0xf5, 0x21, 0x00


	//----- nvinfo : EIATTR_KPARAM_INFO
	.align		4
.L_11:
        /*0028*/ 	.byte	0x04, 0x17
        /*002a*/ 	.short	(.L_13 - .L_12)
.L_12:
        /*002c*/ 	.word	0x00000000
        /*0030*/ 	.short	0x0001
        /*0032*/ 	.short	0x0008
        /*0034*/ 	.byte	0x00, 0xf5, 0x21, 0x00


	//----- nvinfo : EIATTR_KPARAM_INFO
	.align		4
.L_13:
        /*0038*/ 	.byte	0x04, 0x17
        /*003a*/ 	.short	(.L_15 - .L_14)
.L_14:
        /*003c*/ 	.word	0x00000000
        /*0040*/ 	.short	0x0000
        /*0042*/ 	.short	0x0000
        /*0044*/ 	.byte	0x00, 0xf5, 0x21, 0x00


	//----- nvinfo : EIATTR_SPARSE_MMA_MASK
	.align		4
.L_15:
        /*0048*/ 	.byte	0x03, 0x50
        /*004a*/ 	.short	0x0000


	//----- nvinfo : EIATTR_MAXREG_COUNT
	.align		4
        /*004c*/ 	.byte	0x03, 0x1b
        /*004e*/ 	.short	0x00ff


	//----- nvinfo : EIATTR_NUM_BARRIERS
	.align		4
        /*0050*/ 	.byte	0x02, 0x4c
        /*0052*/ 	.byte	0x01
	.zero		1


	//----- nvinfo : EIATTR_MERCURY_ISA_VERSION
	.align		4
        /*0054*/ 	.byte	0x03, 0x5f
        /*0056*/ 	.short	0x0101


	//----- nvinfo : EIATTR_VRC_CTA_INIT_COUNT
	.align		4
        /*0058*/ 	.byte	0x02, 0x4a
	.zero		1
	.zero		1


	//----- nvinfo : EIATTR_EXIT_INSTR_OFFSETS
	.align		4
        /*005c*/ 	.byte	0x04, 0x1c
        /*005e*/ 	.short	(.L_17 - .L_16)


	//   ....[0]....
.L_16:
        /*0060*/ 	.word	0x00000180


	//   ....[1]....
        /*0064*/ 	.word	0x000001f0


	//----- nvinfo : EIATTR_CBANK_PARAM_SIZE
	.align		4
.L_17:
        /*0068*/ 	.byte	0x03, 0x19
        /*006a*/ 	.short	0x001c


	//----- nvinfo : EIATTR_PARAM_CBANK
	.align		4
        /*006c*/ 	.byte	0x04, 0x0a
        /*006e*/ 	.short	(.L_19 - .L_18)
	.align		4
.L_18:
        /*0070*/ 	.word	index@(.nv.constant0._Z19pairwiseProduct_optPfS_S_i)
        /*0074*/ 	.short	0x0380
        /*0076*/ 	.short	0x001c


	//----- nvinfo : EIATTR_SW_WAR
	.align		4
.L_19:
        /*0078*/ 	.byte	0x04, 0x36
        /*007a*/ 	.short	(.L_21 - .L_20)
.L_20:
        /*007c*/ 	.word	0x00000008
.L_21:


//--------------------- .nv.callgraph             --------------------------
	.section	.nv.callgraph,"",@"SHT_CUDA_CALLGRAPH"
	.align	4
	.sectionentsize	8
	.align		4
        /*0000*/ 	.word	0x00000000
	.align		4
        /*0004*/ 	.word	0xffffffff
	.align		4
        /*0008*/ 	.word	0x00000000
	.align		4
        /*000c*/ 	.word	0xfffffffe
	.align		4
        /*0010*/ 	.word	0x00000000
	.align		4
        /*0014*/ 	.word	0xfffffffd
	.align		4
        /*0018*/ 	.word	0x00000000
	.align		4
        /*001c*/ 	.word	0xfffffffc


//--------------------- .text._Z19pairwiseProduct_optPfS_S_i --------------------------
	.section	.text._Z19pairwiseProduct_optPfS_S_i,"ax",@progbits
	.align	128
        .global         _Z19pairwiseProduct_optPfS_S_i
        .type           _Z19pairwiseProduct_optPfS_S_i,@function
        .size           _Z19pairwiseProduct_optPfS_S_i,(.L_x_1 - _Z19pairwiseProduct_optPfS_S_i)
        .other          _Z19pairwiseProduct_optPfS_S_i,@"STO_CUDA_ENTRY STV_DEFAULT"
_Z19pairwiseProduct_optPfS_S_i:
.text._Z19pairwiseProduct_optPfS_S_i:
[----:B------:R-:W-:Y:S01]  /*0000*/  LDC R1, c[0x0][0x37c] ;  /* 0x0000df00ff017b82 */ /* 0x000fe20000000800 */
[----:B------:R-:W0:Y:S07]  /*0010*/  S2R R6, SR_TID.X ;  /* 0x0000000000067919 */ /* 0x000e2e0000002100 */
[----:B------:R-:W0:Y:S01]  /*0020*/  S2UR UR4, SR_CTAID.X ;  /* 0x00000000000479c3 */ /* 0x000e220000002500 */
[----:B------:R-:W1:Y:S01]  /*0030*/  LDCU UR5, c[0x0][0x398] ;  /* 0x00007300ff0577ac */ /* 0x000e620008000800 */
[----:B------:R-:W2:Y:S06]  /*0040*/  LDCU.64 UR8, c[0x0][0x358] ;  /* 0x00006b00ff0877ac */ /* 0x000eac0008000a00 */
[----:B------:R-:W0:Y:S08]  /*0050*/  LDC R7, c[0x0][0x360] ;  /* 0x0000d800ff077b82 */ /* 0x000e300000000800 */
[----:B------:R-:W3:Y:S08]  /*0060*/  LDC.64 R2, c[0x0][0x380] ;  /* 0x0000e000ff027b82 */ /* 0x000ef00000000a00 */
[----:B------:R-:W4:Y:S01]  /*0070*/  LDC.64 R4, c[0x0][0x388] ;  /* 0x0000e200ff047b82 */ /* 0x000f220000000a00 */
[----:B0-----:R-:W-:-:S05]  /*0080*/  IMAD R7, R7, UR4, R6 ;  /* 0x0000000407077c24 */ /* 0x001fca000f8e0206 */
[----:B-1----:R-:W-:-:S13]  /*0090*/  ISETP.GE.AND P0, PT, R7, UR5, PT ;  /* 0x0000000507007c0c */ /* 0x002fda000bf06270 */
[----:B---3--:R-:W-:-:S04]  /*00a0*/  @!P0 IMAD.WIDE R2, R7, 0x4, R2 ;  /* 0x0000000407028825 */ /* 0x008fc800078e0202 */
[----:B----4-:R-:W-:Y:S02]  /*00b0*/  @!P0 IMAD.WIDE R4, R7, 0x4, R4 ;  /* 0x0000000407048825 */ /* 0x010fe400078e0204 */
[----:B--2---:R-:W2:Y:S04]  /*00c0*/  @!P0 LDG.E R3, desc[UR8][R2.64] ;  /* 0x0000000802038981 */ /* 0x004ea8000c1e1900 */
[----:B------:R-:W3:Y:S01]  /*00d0*/  @!P0 LDG.E R5, desc[UR8][R4.64] ;  /* 0x0000000804058981 */ /* 0x000ee2000c1e1900 */
[----:B------:R-:W0:Y:S01]  /*00e0*/  S2UR UR6, SR_CgaCtaId ;  /* 0x00000000000679c3 */ /* 0x000e220000008800 */
[----:B------:R-:W-:Y:S02]  /*00f0*/  UMOV UR4, 0x400 ;  /* 0x0000040000047882 */ /* 0x000fe40000000000 */
[----:B------:R-:W-:-:S02]  /*0100*/  UIADD3 UR5, UPT, UPT, UR4, 0x400, URZ ;  /* 0x0000040004057890 */ /* 0x000fc4000fffe0ff */
[----:B0-----:R-:W-:Y:S02]  /*0110*/  ULEA UR4, UR6, UR4, 0x18 ;  /* 0x0000000406047291 */ /* 0x001fe4000f8ec0ff */
[----:B------:R-:W-:-:S04]  /*0120*/  ULEA UR5, UR6, UR5, 0x18 ;  /* 0x0000000506057291 */ /* 0x000fc8000f8ec0ff */
[C---:B------:R-:W-:Y:S02]  /*0130*/  LEA R0, R6.reuse, UR4, 0x2 ;  /* 0x0000000406007c11 */ /* 0x040fe4000f8e10ff */
[----:B------:R-:W-:-:S03]  /*0140*/  LEA R6, R6, UR5, 0x2 ;  /* 0x0000000506067c11 */ /* 0x000fc6000f8e10ff */
[----:B--2---:R0:W-:Y:S04]  /*0150*/  @!P0 STS [R0], R3 ;  /* 0x0000000300008388 */ /* 0x0041e80000000800 */
[----:B---3--:R0:W-:Y:S01]  /*0160*/  @!P0 STS [R6], R5 ;  /* 0x0000000506008388 */ /* 0x0081e20000000800 */
[----:B------:R-:W-:Y:S06]  /*0170*/  BAR.SYNC.DEFER_BLOCKING 0x0 ;  /* 0x0000000000007b1d */ /* 0x000fec0000010000 */
[----:B------:R-:W-:Y:S05]  /*0180*/  @P0 EXIT ;  /* 0x000000000000094d */ /* 0x000fea0003800000 */
[----:B0-----:R-:W-:Y:S01]  /*0190*/  LDS R0, [R0] ;  /* 0x0000000000007984 */ /* 0x001fe20000000800 */
[----:B------:R-:W0:Y:S03]  /*01a0*/  LDC.64 R2, c[0x0][0x390] ;  /* 0x0000e400ff027b82 */ /* 0x000e260000000a00 */
[----:B------:R-:W1:Y:S01]  /*01b0*/  LDS R5, [R6] ;  /* 0x0000000006057984 */ /* 0x000e620000000800 */
[----:B0-----:R-:W-:-:S04]  /*01c0*/  IMAD.WIDE R2, R7, 0x4, R2 ;  /* 0x0000000407027825 */ /* 0x001fc800078e0202 */
[----:B-1----:R-:W-:-:S05]  /*01d0*/  FMUL R5, R0, R5 ;  /* 0x0000000500057220 */ /* 0x002fca0000400000 */
[----:B------:R-:W-:Y:S01]  /*01e0*/  STG.E desc[UR8][R2.64], R5 ;  /* 0x0000000502007986 */ /* 0x000fe2000c101908 */
[----:B------:R-:W-:Y:S05]  /*01f0*/  EXIT ;  /* 0x000000000000794d */ /* 0x000fea0003800000 */
.L_x_0:
[----:B------:R-:W-:-:S00]  /*0200*/  BRA `(.L_x_0) ;  /* 0xfffffffc00fc7947 */ /* 0x000fc0000383ffff */
[----:B------:R-:W-:-:S00]  /*0210*/  NOP ;  /* 0x0000000000007918 */ /* 0x000fc00000000000 */
        /* <DEDUP_REMOVED lines=14> */
.L_x_1:


//--------------------- .nv.shared._Z19pairwiseProduct_optPfS_S_i --------------------------
	.section	.nv.shared._Z19pairwiseProduct_optPfS_S_i,"aw",@nobits
	.sectionflags	@""
	.align	4
.nv.shared._Z19pairwiseProduct_optPfS_S_i:
	.zero		3072


//--------------------- .nv.shared.reserved.0     --------------------------
	.section	.nv.shared.reserved.0,"aw",@nobits
	.weak		__nv_reservedSMEM_offset_0_alias
	.size		__nv_reservedSMEM_offset_0_alias, 0, 64
	.other		__nv_reservedSMEM_offset_0_alias,@"STO_CUDA_RESERVED_SHARED STV_DEFAULT"
__nv_reservedSMEM_offset_0_alias:
	.zero		0
	.zero		64


//--------------------- .nv.constant0._Z19pairwiseProduct_optPfS_S_i --------------------------
	.section	.nv.constant0._Z19pairwiseProduct_optPfS_S_i,"a",@progbits
	.sectionflags	@""
	.align	4
.nv.constant0._Z19pairwiseProduct_optPfS_S_i:
	.zero		924


//--------------------- SYMBOLS --------------------------

	.type		.nv.reservedSmem.offset0,@object
	.size		.nv.reservedSmem.offset0,0x4
	.type		.nv.reservedSmem.cap,@object
	.size		.nv.reservedSmem.cap,0x4
